//
// Generated by NVIDIA NVVM Compiler
//
// Compiler Build ID: CL-36424714
// Cuda compilation tools, release 13.0, V13.0.88
// Based on NVVM 20.0.0
//

.version 9.0
.target sm_100
.address_size 64

	// .globl	_Z8cuda_rayP6SpherePh

.visible .entry _Z8cuda_rayP6SpherePh(
	.param .u64 .ptr .align 1 _Z8cuda_rayP6SpherePh_param_0,
	.param .u64 .ptr .align 1 _Z8cuda_rayP6SpherePh_param_1
)
{
	.reg .pred 	%p<11>;
	.reg .b32 	%r<24>;
	.reg .b32 	%f<121>;
	.reg .b64 	%rd<13>;

	ld.param.u64 	%rd7, [_Z8cuda_rayP6SpherePh_param_0];
	ld.param.u64 	%rd6, [_Z8cuda_rayP6SpherePh_param_1];
	cvta.to.global.u64 	%rd12, %rd7;
	mov.u32 	%r7, %tid.x;
	mov.u32 	%r8, %ctaid.x;
	mov.u32 	%r9, %ntid.x;
	mad.lo.s32 	%r1, %r8, %r9, %r7;
	mov.u32 	%r10, %tid.y;
	mov.u32 	%r11, %ctaid.y;
	mov.u32 	%r12, %ntid.y;
	mad.lo.s32 	%r2, %r11, %r12, %r10;
	mov.u32 	%r13, %tid.z;
	mov.u32 	%r14, %ctaid.z;
	mov.u32 	%r15, %ntid.z;
	mad.lo.s32 	%r3, %r14, %r15, %r13;
	add.s32 	%r16, %r1, -1024;
	cvt.rn.f32.s32 	%f1, %r16;
	add.s32 	%r17, %r2, -1024;
	cvt.rn.f32.s32 	%f2, %r17;
	setp.eq.s32 	%p1, %r3, 3;
	selp.f32 	%f108, 0f3F800000, 0f00000000, %p1;
	mul.wide.u32 	%rd8, %r3, 4;
	add.s64 	%rd2, %rd8, 84;
	mov.f32 	%f107, 0fD09502F9;
	mov.b32 	%r23, 0;
$L__BB0_1:
	ld.global.f32 	%f50, [%rd12+16];
	sub.f32 	%f51, %f1, %f50;
	ld.global.f32 	%f52, [%rd12+20];
	sub.f32 	%f53, %f2, %f52;
	mul.f32 	%f7, %f51, %f51;
	mul.f32 	%f8, %f53, %f53;
	add.f32 	%f54, %f7, %f8;
	ld.global.f32 	%f55, [%rd12+12];
	mul.f32 	%f9, %f55, %f55;
	setp.geu.f32 	%p2, %f54, %f9;
	mov.f32 	%f106, 0fD09502F9;
	@%p2 bra 	$L__BB0_3;
	sub.f32 	%f56, %f9, %f7;
	sub.f32 	%f57, %f56, %f8;
	sqrt.rn.f32 	%f58, %f57;
	sqrt.rn.f32 	%f59, %f9;
	div.rn.f32 	%f105, %f58, %f59;
	ld.global.f32 	%f60, [%rd12+24];
	add.f32 	%f106, %f58, %f60;
$L__BB0_3:
	setp.leu.f32 	%p3, %f106, %f107;
	add.s64 	%rd4, %rd12, %rd2;
	@%p3 bra 	$L__BB0_5;
	ld.global.f32 	%f61, [%rd4+-84];
	mul.f32 	%f108, %f105, %f61;
	mov.f32 	%f107, %f106;
$L__BB0_5:
	ld.global.f32 	%f63, [%rd12+44];
	sub.f32 	%f64, %f1, %f63;
	ld.global.f32 	%f65, [%rd12+48];
	sub.f32 	%f66, %f2, %f65;
	mul.f32 	%f17, %f64, %f64;
	mul.f32 	%f18, %f66, %f66;
	add.f32 	%f67, %f17, %f18;
	ld.global.f32 	%f68, [%rd12+40];
	mul.f32 	%f19, %f68, %f68;
	setp.geu.f32 	%p4, %f67, %f19;
	mov.f32 	%f110, 0fD09502F9;
	@%p4 bra 	$L__BB0_7;
	sub.f32 	%f69, %f19, %f17;
	sub.f32 	%f70, %f69, %f18;
	sqrt.rn.f32 	%f71, %f70;
	sqrt.rn.f32 	%f72, %f19;
	div.rn.f32 	%f105, %f71, %f72;
	ld.global.f32 	%f73, [%rd12+52];
	add.f32 	%f110, %f71, %f73;
$L__BB0_7:
	setp.leu.f32 	%p5, %f110, %f107;
	@%p5 bra 	$L__BB0_9;
	ld.global.f32 	%f74, [%rd4+-56];
	mul.f32 	%f108, %f105, %f74;
	mov.f32 	%f107, %f110;
$L__BB0_9:
	ld.global.f32 	%f76, [%rd12+72];
	sub.f32 	%f77, %f1, %f76;
	ld.global.f32 	%f78, [%rd12+76];
	sub.f32 	%f79, %f2, %f78;
	mul.f32 	%f27, %f77, %f77;
	mul.f32 	%f28, %f79, %f79;
	add.f32 	%f80, %f27, %f28;
	ld.global.f32 	%f81, [%rd12+68];
	mul.f32 	%f29, %f81, %f81;
	setp.geu.f32 	%p6, %f80, %f29;
	mov.f32 	%f114, 0fD09502F9;
	@%p6 bra 	$L__BB0_11;
	sub.f32 	%f82, %f29, %f27;
	sub.f32 	%f83, %f82, %f28;
	sqrt.rn.f32 	%f84, %f83;
	sqrt.rn.f32 	%f85, %f29;
	div.rn.f32 	%f105, %f84, %f85;
	ld.global.f32 	%f86, [%rd12+80];
	add.f32 	%f114, %f84, %f86;
$L__BB0_11:
	setp.leu.f32 	%p7, %f114, %f107;
	@%p7 bra 	$L__BB0_13;
	ld.global.f32 	%f87, [%rd4+-28];
	mul.f32 	%f108, %f105, %f87;
	mov.f32 	%f107, %f114;
$L__BB0_13:
	ld.global.f32 	%f89, [%rd12+100];
	sub.f32 	%f90, %f1, %f89;
	ld.global.f32 	%f91, [%rd12+104];
	sub.f32 	%f92, %f2, %f91;
	mul.f32 	%f37, %f90, %f90;
	mul.f32 	%f38, %f92, %f92;
	add.f32 	%f93, %f37, %f38;
	ld.global.f32 	%f94, [%rd12+96];
	mul.f32 	%f39, %f94, %f94;
	setp.geu.f32 	%p8, %f93, %f39;
	mov.f32 	%f118, 0fD09502F9;
	@%p8 bra 	$L__BB0_15;
	sub.f32 	%f95, %f39, %f37;
	sub.f32 	%f96, %f95, %f38;
	sqrt.rn.f32 	%f97, %f96;
	sqrt.rn.f32 	%f98, %f39;
	div.rn.f32 	%f105, %f97, %f98;
	ld.global.f32 	%f99, [%rd12+108];
	add.f32 	%f118, %f97, %f99;
$L__BB0_15:
	setp.leu.f32 	%p9, %f118, %f107;
	@%p9 bra 	$L__BB0_17;
	ld.global.f32 	%f100, [%rd4];
	mul.f32 	%f108, %f105, %f100;
	mov.f32 	%f107, %f118;
$L__BB0_17:
	add.s32 	%r23, %r23, 4;
	add.s64 	%rd12, %rd12, 112;
	setp.ne.s32 	%p10, %r23, 20;
	@%p10 bra 	$L__BB0_1;
	cvta.to.global.u64 	%rd9, %rd6;
	mul.f32 	%f101, %f108, 0f437F0000;
	cvt.rzi.s32.f32 	%r18, %f101;
	shl.b32 	%r19, %r2, 13;
	shl.b32 	%r20, %r1, 2;
	add.s32 	%r21, %r20, %r3;
	add.s32 	%r22, %r21, %r19;
	cvt.s64.s32 	%rd10, %r22;
	add.s64 	%rd11, %rd9, %rd10;
	st.global.u8 	[%rd11], %r18;
	ret;

}


// ===== COMPILED SASS (sm_100) =====

	.target	sm_100

	.elftype	@"ET_EXEC"


//--------------------- .note.nv.tkinfo           --------------------------
	.section	.note.nv.tkinfo,"",@"SHT_NOTE"
	.sectionflags	@"SHF_NOTE_NV_TKINFO"
	.tkinfo
        /*0018*/ 	.word	0x00000002
        /*0030*/ 	.string	""
        /*0030*/ 	.string	"ptxas"
        /*0030*/ 	.string	"Cuda compilation tools, release 13.0, V13.0.88"
        /*0030*/ 	.string	"Build cuda_13.0.r13.0/compiler.36424714_0"
        /*0030*/ 	.string	"-arch sm_100 -m 64 "



//--------------------- .note.nv.cuinfo           --------------------------
	.section	.note.nv.cuinfo,"",@"SHT_NOTE"
	.sectionflags	@"SHF_NOTE_NV_CUINFO"
        /*0018*/ 	.short	0x0002
        /*001a*/ 	.short	0x0064
        /*001c*/ 	.short	0x0082
	.zero		2


//--------------------- .nv.info                  --------------------------
	.section	.nv.info,"",@"SHT_CUDA_INFO"
	.align	4


	//----- nvinfo : EIATTR_REGCOUNT
	.align		4
        /*0000*/ 	.byte	0x04, 0x2f
        /*0002*/ 	.short	(.L_1 - .L_0)
	.align		4
.L_0:
        /*0004*/ 	.word	index@(_Z8cuda_rayP6SpherePh)
        /*0008*/ 	.word	0x0000001c


	//----- nvinfo : EIATTR_FRAME_SIZE
	.align		4
.L_1:
        /*000c*/ 	.byte	0x04, 0x11
        /*000e*/ 	.short	(.L_3 - .L_2)
	.align		4
.L_2:
        /*0010*/ 	.word	index@($__internal_1_$__cuda_sm3x_div_rn_noftz_f32_slowpath)
        /*0014*/ 	.word	0x00000000


	//----- nvinfo : EIATTR_FRAME_SIZE
	.align		4
.L_3:
        /*0018*/ 	.byte	0x04, 0x11
        /*001a*/ 	.short	(.L_5 - .L_4)
	.align		4
.L_4:
        /*001c*/ 	.word	index@($__internal_0_$__cuda_sm20_sqrt_rn_f32_slowpath)
        /*0020*/ 	.word	0x00000000


	//----- nvinfo : EIATTR_FRAME_SIZE
	.align		4
.L_5:
        /*0024*/ 	.byte	0x04, 0x11
        /*0026*/ 	.short	(.L_7 - .L_6)
	.align		4
.L_6:
        /*0028*/ 	.word	index@(_Z8cuda_rayP6SpherePh)
        /*002c*/ 	.word	0x00000000


	//----- nvinfo : EIATTR_MIN_STACK_SIZE
	.align		4
.L_7:
        /*0030*/ 	.byte	0x04, 0x12
        /*0032*/ 	.short	(.L_9 - .L_8)
	.align		4
.L_8:
        /*0034*/ 	.word	index@(_Z8cuda_rayP6SpherePh)
        /*0038*/ 	.word	0x00000000
.L_9:


//--------------------- .nv.compat                --------------------------
	.section	.nv.compat,"",@"SHT_CUDA_COMPAT_INFO"
	.align	4
        /*0000*/ 	.byte	0x02, 0x09, 0x00, 0x00, 0x02, 0x02, 0x01, 0x00, 0x02, 0x05, 0x05, 0x00, 0x03, 0x07, 0x01, 0x01
        /*0010*/ 	.byte	0x02, 0x03, 0x00, 0x00, 0x02, 0x06, 0x01, 0x00, 0x04, 0x0b, 0x08, 0x00, 0x01, 0x00, 0x00, 0x00
        /*0020*/ 	.byte	0x00, 0x00, 0x00, 0x00


//--------------------- .nv.info._Z8cuda_rayP6SpherePh --------------------------
	.section	.nv.info._Z8cuda_rayP6SpherePh,"",@"SHT_CUDA_INFO"
	.sectionflags	@""
	.align	4


	//----- nvinfo : EIATTR_CUDA_API_VERSION
	.align		4
        /*0000*/ 	.byte	0x04, 0x37
        /*0002*/ 	.short	(.L_11 - .L_10)
.L_10:
        /*0004*/ 	.word	0x00000082


	//----- nvinfo : EIATTR_KPARAM_INFO
	.align		4
.L_11:
        /*0008*/ 	.byte	0x04, 0x17
        /*000a*/ 	.short	(.L_13 - .L_12)
.L_12:
        /*000c*/ 	.word	0x00000000
        /*0010*/ 	.short	0x0001
        /*0012*/ 	.short	0x0008
        /*0014*/ 	.byte	0x00, 0xf5, 0x21, 0x00


	//----- nvinfo : EIATTR_KPARAM_INFO
	.align		4
.L_13:
        /*0018*/ 	.byte	0x04, 0x17
        /*001a*/ 	.short	(.L_15 - .L_14)
.L_14:
        /*001c*/ 	.word	0x00000000
        /*0020*/ 	.short	0x0000
        /*0022*/ 	.short	0x0000
        /*0024*/ 	.byte	0x00, 0xf5, 0x21, 0x00


	//----- nvinfo : EIATTR_SPARSE_MMA_MASK
	.align		4
.L_15:
        /*0028*/ 	.byte	0x03, 0x50
        /*002a*/ 	.short	0x0000


	//----- nvinfo : EIATTR_MAXREG_COUNT
	.align		4
        /*002c*/ 	.byte	0x03, 0x1b
        /*002e*/ 	.short	0x00ff


	//----- nvinfo : EIATTR_MERCURY_ISA_VERSION
	.align		4
        /*0030*/ 	.byte	0x03, 0x5f
        /*0032*/ 	.short	0x0101


	//----- nvinfo : EIATTR_VRC_CTA_INIT_COUNT
	.align		4
        /*0034*/ 	.byte	0x02, 0x4a
	.zero		1
	.zero		1


	//----- nvinfo : EIATTR_EXIT_INSTR_OFFSETS
	.align		4
        /*0038*/ 	.byte	0x04, 0x1c
        /*003a*/ 	.short	(.L_17 - .L_16)


	//   ....[0]....
.L_16:
        /*003c*/ 	.word	0x000012e0


	//----- nvinfo : EIATTR_CRS_STACK_SIZE
	.align		4
.L_17:
        /*0040*/ 	.byte	0x04, 0x1e
        /*0042*/ 	.short	(.L_19 - .L_18)
.L_18:
        /*0044*/ 	.word	0x00000000


	//----- nvinfo : EIATTR_CBANK_PARAM_SIZE
	.align		4
.L_19:
        /*0048*/ 	.byte	0x03, 0x19
        /*004a*/ 	.short	0x0010


	//----- nvinfo : EIATTR_PARAM_CBANK
	.align		4
        /*004c*/ 	.byte	0x04, 0x0a
        /*004e*/ 	.short	(.L_21 - .L_20)
	.align		4
.L_20:
        /*0050*/ 	.word	index@(.nv.constant0._Z8cuda_rayP6SpherePh)
        /*0054*/ 	.short	0x0380
        /*0056*/ 	.short	0x0010


	//----- nvinfo : EIATTR_SW_WAR
	.align		4
.L_21:
        /*0058*/ 	.byte	0x04, 0x36
        /*005a*/ 	.short	(.L_23 - .L_22)
.L_22:
        /*005c*/ 	.word	0x00000008
.L_23:


//--------------------- .nv.callgraph             --------------------------
	.section	.nv.callgraph,"",@"SHT_CUDA_CALLGRAPH"
	.align	4
	.sectionentsize	8
	.align		4
        /*0000*/ 	.word	0x00000000
	.align		4
        /*0004*/ 	.word	0xffffffff
	.align		4
        /*0008*/ 	.word	0x00000000
	.align		4
        /*000c*/ 	.word	0xfffffffe
	.align		4
        /*0010*/ 	.word	0x00000000
	.align		4
        /*0014*/ 	.word	0xfffffffd
	.align		4
        /*0018*/ 	.word	0x00000000
	.align		4
        /*001c*/ 	.word	0xfffffffc


//--------------------- .text._Z8cuda_rayP6SpherePh --------------------------
	.section	.text._Z8cuda_rayP6SpherePh,"ax",@progbits
	.align	128
        .global         _Z8cuda_rayP6SpherePh
        .type           _Z8cuda_rayP6SpherePh,@function
        .size           _Z8cuda_rayP6SpherePh,(.L_x_57 - _Z8cuda_rayP6SpherePh)
        .other          _Z8cuda_rayP6SpherePh,@"STO_CUDA_ENTRY STV_DEFAULT"
_Z8cuda_rayP6SpherePh:
.text._Z8cuda_rayP6SpherePh:
[----:B------:R-:W-:Y:S01]  /*0000*/  LDC R1, c[0x0][0x37c] ;  /* 0x0000df00ff017b82 */ /* 0x000fe20000000800 */
[----:B------:R-:W0:Y:S07]  /*0010*/  S2R R17, SR_TID.X ;  /* 0x0000000000117919 */ /* 0x000e2e0000002100 */
[----:B------:R-:W0:Y:S01]  /*0020*/  LDC R0, c[0x0][0x360] ;  /* 0x0000d800ff007b82 */ /* 0x000e220000000800 */
[----:B------:R-:W1:Y:S01]  /*0030*/  LDCU UR8, c[0x0][0x380] ;  /* 0x00007000ff0877ac */ /* 0x000e620008000800 */
[----:B------:R-:W-:Y:S01]  /*0040*/  HFMA2 R4, -RZ, RZ, 0, 5.0067901611328125e-06 ;  /* 0x00000054ff047431 */ /* 0x000fe200000001ff */
[----:B------:R-:W2:Y:S01]  /*0050*/  S2R R15, SR_TID.Y ;  /* 0x00000000000f7919 */ /* 0x000ea20000002200 */
[----:B------:R-:W-:Y:S01]  /*0060*/  MOV R5, 0x0 ;  /* 0x0000000000057802 */ /* 0x000fe20000000f00 */
[----:B------:R-:W-:Y:S01]  /*0070*/  HFMA2 R13, -RZ, RZ, -36.65625, 4.5359134674072265625e-05 ;  /* 0xd09502f9ff0d7431 */ /* 0x000fe200000001ff */
[----:B------:R-:W3:Y:S02]  /*0080*/  S2R R14, SR_TID.Z ;  /* 0x00000000000e7919 */ /* 0x000ee40000002300 */
[----:B------:R-:W2:Y:S08]  /*0090*/  LDC R2, c[0x0][0x364] ;  /* 0x0000d900ff027b82 */ /* 0x000eb00000000800 */
[----:B------:R-:W0:Y:S01]  /*00a0*/  S2UR UR4, SR_CTAID.X ;  /* 0x00000000000479c3 */ /* 0x000e220000002500 */
[----:B-1----:R-:W-:-:S07]  /*00b0*/  MOV R6, UR8 ;  /* 0x0000000800067c02 */ /* 0x002fce0008000f00 */
[----:B------:R-:W2:Y:S08]  /*00c0*/  S2UR UR5, SR_CTAID.Y ;  /* 0x00000000000579c3 */ /* 0x000eb00000002600 */
[----:B------:R-:W3:Y:S08]  /*00d0*/  S2UR UR6, SR_CTAID.Z ;  /* 0x00000000000679c3 */ /* 0x000ef00000002700 */
[----:B------:R-:W3:Y:S01]  /*00e0*/  LDC R3, c[0x0][0x368] ;  /* 0x0000da00ff037b82 */ /* 0x000ee20000000800 */
[----:B0-----:R-:W-:Y:S01]  /*00f0*/  IMAD R17, R0, UR4, R17 ;  /* 0x0000000400117c24 */ /* 0x001fe2000f8e0211 */
[----:B------:R-:W-:-:S04]  /*0100*/  UMOV UR4, URZ ;  /* 0x000000ff00047c82 */ /* 0x000fc80008000000 */
[----:B------:R-:W-:Y:S02]  /*0110*/  IADD3 R12, PT, PT, R17, -0x400, RZ ;  /* 0xfffffc00110c7810 */ /* 0x000fe40007ffe0ff */
[----:B------:R-:W0:Y:S01]  /*0120*/  LDC R7, c[0x0][0x384] ;  /* 0x0000e100ff077b82 */ /* 0x000e220000000800 */
[----:B--2---:R-:W-:Y:S01]  /*0130*/  IMAD R15, R2, UR5, R15 ;  /* 0x00000005020f7c24 */ /* 0x004fe2000f8e020f */
[----:B------:R-:W-:-:S03]  /*0140*/  I2FP.F32.S32 R12, R12 ;  /* 0x0000000c000c7245 */ /* 0x000fc60000201400 */
[----:B------:R-:W-:-:S05]  /*0150*/  VIADD R11, R15, 0xfffffc00 ;  /* 0xfffffc000f0b7836 */ /* 0x000fca0000000000 */
[----:B------:R-:W-:Y:S01]  /*0160*/  I2FP.F32.S32 R11, R11 ;  /* 0x0000000b000b7245 */ /* 0x000fe20000201400 */
[----:B---3--:R-:W-:Y:S01]  /*0170*/  IMAD R14, R3, UR6, R14 ;  /* 0x00000006030e7c24 */ /* 0x008fe2000f8e020e */
[----:B------:R-:W1:Y:S03]  /*0180*/  LDCU.64 UR6, c[0x0][0x358] ;  /* 0x00006b00ff0677ac */ /* 0x000e660008000a00 */
[C---:B------:R-:W-:Y:S01]  /*0190*/  IMAD.WIDE.U32 R4, R14.reuse, 0x4, R4 ;  /* 0x000000040e047825 */ /* 0x040fe200078e0004 */
[----:B------:R-:W-:-:S04]  /*01a0*/  ISETP.NE.AND P0, PT, R14, 0x3, PT ;  /* 0x000000030e00780c */ /* 0x000fc80003f05270 */
[----:B------:R-:W-:-:S09]  /*01b0*/  FSEL R10, RZ, 1, P0 ;  /* 0x3f800000ff0a7808 */ /* 0x000fd20000000000 */
.L_x_42:
[----:B01----:R-:W2:Y:S04]  /*01c0*/  LDG.E R3, desc[UR6][R6.64+0x10] ;  /* 0x0000100606037981 */ /* 0x003ea8000c1e1900 */
[----:B------:R-:W3:Y:S04]  /*01d0*/  LDG.E R2, desc[UR6][R6.64+0x14] ;  /* 0x0000140606027981 */ /* 0x000ee8000c1e1900 */
[----:B------:R-:W4:Y:S01]  /*01e0*/  LDG.E R8, desc[UR6][R6.64+0xc] ;  /* 0x00000c0606087981 */ /* 0x000f22000c1e1900 */
[----:B------:R-:W-:Y:S01]  /*01f0*/  UIADD3 UR4, UPT, UPT, UR4, 0x4, URZ ;  /* 0x0000000404047890 */ /* 0x000fe2000fffe0ff */
[----:B------:R-:W-:Y:S03]  /*0200*/  BSSY.RECONVERGENT B0, `(.L_x_0) ;  /* 0x0000039000007945 */ /* 0x000fe60003800200 */
[----:B------:R-:W-:Y:S01]  /*0210*/  UISETP.NE.AND UP0, UPT, UR4, 0x14, UPT ;  /* 0x000000140400788c */ /* 0x000fe2000bf05270 */
[----:B--2---:R-:W-:Y:S01]  /*0220*/  FADD R3, R12, -R3 ;  /* 0x800000030c037221 */ /* 0x004fe20000000000 */
[----:B---3--:R-:W-:-:S03]  /*0230*/  FADD R2, R11, -R2 ;  /* 0x800000020b027221 */ /* 0x008fc60000000000 */
[----:B------:R-:W-:Y:S01]  /*0240*/  FMUL R9, R3, R3 ;  /* 0x0000000303097220 */ /* 0x000fe20000400000 */
[----:B------:R-:W-:Y:S01]  /*0250*/  FMUL R16, R2, R2 ;  /* 0x0000000202107220 */ /* 0x000fe20000400000 */
[----:B----4-:R-:W-:Y:S01]  /*0260*/  FMUL R8, R8, R8 ;  /* 0x0000000808087220 */ /* 0x010fe20000400000 */
[----:B------:R-:W-:Y:S02]  /*0270*/  MOV R2, 0xd09502f9 ;  /* 0xd09502f900027802 */ /* 0x000fe40000000f00 */
[----:B------:R-:W-:-:S05]  /*0280*/  FADD R3, R9, R16 ;  /* 0x0000001009037221 */ /* 0x000fca0000000000 */
[----:B------:R-:W-:-:S13]  /*0290*/  FSETP.GEU.AND P0, PT, R3, R8, PT ;  /* 0x000000080300720b */ /* 0x000fda0003f0e000 */
[----:B------:R-:W-:Y:S05]  /*02a0*/  @P0 BRA `(.L_x_1) ;  /* 0x0000000000b80947 */ /* 0x000fea0003800000 */
[----:B------:R-:W-:Y:S01]  /*02b0*/  FADD R0, -R9, R8 ;  /* 0x0000000809007221 */ /* 0x000fe20000000100 */
[----:B------:R-:W-:Y:S03]  /*02c0*/  BSSY.RECONVERGENT B1, `(.L_x_2) ;  /* 0x000000e000017945 */ /* 0x000fe60003800200 */
[----:B------:R-:W-:-:S04]  /*02d0*/  FADD R0, -R16, R0 ;  /* 0x0000000010007221 */ /* 0x000fc80000000100 */
[----:B------:R-:W-:Y:S01]  /*02e0*/  VIADD R2, R0, 0xf3000000 ;  /* 0xf300000000027836 */ /* 0x000fe20000000000 */
[----:B------:R0:W1:Y:S04]  /*02f0*/  MUFU.RSQ R3, R0 ;  /* 0x0000000000037308 */ /* 0x0000680000001400 */
[----:B------:R-:W-:-:S13]  /*0300*/  ISETP.GT.U32.AND P0, PT, R2, 0x727fffff, PT ;  /* 0x727fffff0200780c */ /* 0x000fda0003f04070 */
[----:B01----:R-:W-:Y:S05]  /*0310*/  @!P0 BRA `(.L_x_3) ;  /* 0x0000000000108947 */ /* 0x003fea0003800000 */
[----:B------:R-:W-:-:S07]  /*0320*/  MOV R2, 0x340 ;  /* 0x0000034000027802 */ /* 0x000fce0000000f00 */
[----:B------:R-:W-:Y:S05]  /*0330*/  CALL.REL.NOINC `($__internal_0_$__cuda_sm20_sqrt_rn_f32_slowpath) ;  /* 0x0000000c00ec7944 */ /* 0x000fea0003c00000 */
[----:B------:R-:W-:Y:S01]  /*0340*/  MOV R9, R18 ;  /* 0x0000001200097202 */ /* 0x000fe20000000f00 */
[----:B------:R-:W-:Y:S06]  /*0350*/  BRA `(.L_x_4) ;  /* 0x0000000000107947 */ /* 0x000fec0003800000 */
.L_x_3:
[----:B------:R-:W-:Y:S01]  /*0360*/  FMUL.FTZ R9, R0, R3 ;  /* 0x0000000300097220 */ /* 0x000fe20000410000 */
[----:B------:R-:W-:-:S03]  /*0370*/  FMUL.FTZ R2, R3, 0.5 ;  /* 0x3f00000003027820 */ /* 0x000fc60000410000 */
[----:B------:R-:W-:-:S04]  /*0380*/  FFMA R0, -R9, R9, R0 ;  /* 0x0000000909007223 */ /* 0x000fc80000000100 */
[----:B------:R-:W-:-:S07]  /*0390*/  FFMA R9, R0, R2, R9 ;  /* 0x0000000200097223 */ /* 0x000fce0000000009 */
.L_x_4:
[----:B------:R-:W-:Y:S05]  /*03a0*/  BSYNC.RECONVERGENT B1 ;  /* 0x0000000000017941 */ /* 0x000fea0003800200 */
.L_x_2:
[----:B------:R-:W-:Y:S01]  /*03b0*/  IADD3 R0, PT, PT, R8, -0xd000000, RZ ;  /* 0xf300000008007810 */ /* 0x000fe20007ffe0ff */
[----:B------:R0:W1:Y:S03]  /*03c0*/  MUFU.RSQ R19, R8 ;  /* 0x0000000800137308 */ /* 0x0000660000001400 */
[----:B------:R-:W-:-:S13]  /*03d0*/  ISETP.GT.U32.AND P0, PT, R0, 0x727fffff, PT ;  /* 0x727fffff0000780c */ /* 0x000fda0003f04070 */
[----:B0-----:R-:W-:Y:S05]  /*03e0*/  @!P0 BRA `(.L_x_5) ;  /* 0x00000000001c8947 */ /* 0x001fea0003800000 */
[----:B------:R-:W-:Y:S01]  /*03f0*/  BSSY.RECONVERGENT B1, `(.L_x_6) ;  /* 0x0000004000017945 */ /* 0x000fe20003800200 */
[----:B------:R-:W-:Y:S02]  /*0400*/  MOV R0, R8 ;  /* 0x0000000800007202 */ /* 0x000fe40000000f00 */
[----:B------:R-:W-:-:S07]  /*0410*/  MOV R2, 0x430 ;  /* 0x0000043000027802 */ /* 0x000fce0000000f00 */
[----:B-1----:R-:W-:Y:S05]  /*0420*/  CALL.REL.NOINC `($__internal_0_$__cuda_sm20_sqrt_rn_f32_slowpath) ;  /* 0x0000000c00b07944 */ /* 0x002fea0003c00000 */
[----:B------:R-:W-:Y:S05]  /*0430*/  BSYNC.RECONVERGENT B1 ;  /* 0x0000000000017941 */ /* 0x000fea0003800200 */
.L_x_6:
[----:B------:R-:W-:Y:S01]  /*0440*/  IMAD.MOV.U32 R3, RZ, RZ, R18 ;  /* 0x000000ffff037224 */ /* 0x000fe200078e0012 */
[----:B------:R-:W-:Y:S06]  /*0450*/  BRA `(.L_x_7) ;  /* 0x0000000000107947 */ /* 0x000fec0003800000 */
.L_x_5:
[----:B-1----:R-:W-:Y:S01]  /*0460*/  FMUL.FTZ R3, R8, R19 ;  /* 0x0000001308037220 */ /* 0x002fe20000410000 */
[----:B------:R-:W-:-:S03]  /*0470*/  FMUL.FTZ R0, R19, 0.5 ;  /* 0x3f00000013007820 */ /* 0x000fc60000410000 */
[----:B------:R-:W-:-:S04]  /*0480*/  FFMA R8, -R3, R3, R8 ;  /* 0x0000000303087223 */ /* 0x000fc80000000108 */
[----:B------:R-:W-:-:S07]  /*0490*/  FFMA R3, R8, R0, R3 ;  /* 0x0000000008037223 */ /* 0x000fce0000000003 */
.L_x_7:
[----:B------:R-:W0:Y:S01]  /*04a0*/  MUFU.RCP R0, R3 ;  /* 0x0000000300007308 */ /* 0x000e220000001000 */
[----:B------:R-:W-:Y:S07]  /*04b0*/  BSSY.RECONVERGENT B1, `(.L_x_8) ;  /* 0x000000b000017945 */ /* 0x000fee0003800200 */
[----:B------:R-:W1:Y:S01]  /*04c0*/  FCHK P0, R9, R3 ;  /* 0x0000000309007302 */ /* 0x000e620000000000 */
[----:B0-----:R-:W-:-:S04]  /*04d0*/  FFMA R19, R0, -R3, 1 ;  /* 0x3f80000000137423 */ /* 0x001fc80000000803 */
[----:B------:R-:W-:-:S04]  /*04e0*/  FFMA R0, R0, R19, R0 ;  /* 0x0000001300007223 */ /* 0x000fc80000000000 */
[----:B------:R-:W-:-:S04]  /*04f0*/  FFMA R2, R0, R9, RZ ;  /* 0x0000000900027223 */ /* 0x000fc800000000ff */
[----:B------:R-:W-:-:S04]  /*0500*/  FFMA R19, R2, -R3, R9 ;  /* 0x8000000302137223 */ /* 0x000fc80000000009 */
[----:B------:R-:W-:Y:S01]  /*0510*/  FFMA R0, R0, R19, R2 ;  /* 0x0000001300007223 */ /* 0x000fe20000000002 */
[----:B-1----:R-:W-:Y:S06]  /*0520*/  @!P0 BRA `(.L_x_9) ;  /* 0x00000000000c8947 */ /* 0x002fec0003800000 */
[----:B------:R-:W-:Y:S02]  /*0530*/  MOV R0, R9 ;  /* 0x0000000900007202 */ /* 0x000fe40000000f00 */
[----:B------:R-:W-:-:S07]  /*0540*/  MOV R18, 0x560 ;  /* 0x0000056000127802 */ /* 0x000fce0000000f00 */
[----:B------:R-:W-:Y:S05]  /*0550*/  CALL.REL.NOINC `($__internal_1_$__cuda_sm3x_div_rn_noftz_f32_slowpath) ;  /* 0x0000000c00b87944 */ /* 0x000fea0003c00000 */
.L_x_9:
[----:B------:R-:W-:Y:S05]  /*0560*/  BSYNC.RECONVERGENT B1 ;  /* 0x0000000000017941 */ /* 0x000fea0003800200 */
.L_x_8:
[----:B------:R-:W2:Y:S02]  /*0570*/  LDG.E R2, desc[UR6][R6.64+0x18] ;  /* 0x0000180606027981 */ /* 0x000ea4000c1e1900 */
[----:B--2---:R-:W-:-:S07]  /*0580*/  FADD R2, R2, R9 ;  /* 0x0000000902027221 */ /* 0x004fce0000000000 */
.L_x_1:
[----:B------:R-:W-:Y:S05]  /*0590*/  BSYNC.RECONVERGENT B0 ;  /* 0x0000000000007941 */ /* 0x000fea0003800200 */
.L_x_0:
[----:B------:R-:W2:Y:S04]  /*05a0*/  LDG.E R19, desc[UR6][R6.64+0x2c] ;  /* 0x00002c0606137981 */ /* 0x000ea8000c1e1900 */
[----:B------:R-:W3:Y:S01]  /*05b0*/  LDG.E R16, desc[UR6][R6.64+0x30] ;  /* 0x0000300606107981 */ /* 0x000ee2000c1e1900 */
[----:B------:R-:W-:-:S03]  /*05c0*/  FSETP.GT.AND P0, PT, R2, R13, PT ;  /* 0x0000000d0200720b */ /* 0x000fc60003f04000 */
[----:B------:R-:W4:Y:S01]  /*05d0*/  LDG.E R18, desc[UR6][R6.64+0x28] ;  /* 0x0000280606127981 */ /* 0x000f22000c1e1900 */
[----:B------:R-:W-:-:S04]  /*05e0*/  IADD3 R8, P1, PT, R4, R6, RZ ;  /* 0x0000000604087210 */ /* 0x000fc80007f3e0ff */
[----:B------:R-:W-:-:S05]  /*05f0*/  IADD3.X R9, PT, PT, R5, R7, RZ, P1, !PT ;  /* 0x0000000705097210 */ /* 0x000fca0000ffe4ff */
[----:B------:R-:W5:Y:S01]  /*0600*/  @P0 LDG.E R3, desc[UR6][R8.64+-0x54] ;  /* 0xffffac0608030981 */ /* 0x000f62000c1e1900 */
[----:B------:R-:W-:Y:S01]  /*0610*/  BSSY.RECONVERGENT B0, `(.L_x_10) ;  /* 0x000003a000007945 */ /* 0x000fe20003800200 */
[----:B------:R-:W-:Y:S01]  /*0620*/  @P0 MOV R13, R2 ;  /* 0x00000002000d0202 */ /* 0x000fe20000000f00 */
[----:B------:R-:W-:Y:S02]  /*0630*/  IMAD.MOV.U32 R2, RZ, RZ, -0x2f6afd07 ;  /* 0xd09502f9ff027424 */ /* 0x000fe400078e00ff */
[----:B--2---:R-:W-:Y:S01]  /*0640*/  FADD R19, R12, -R19 ;  /* 0x800000130c137221 */ /* 0x004fe20000000000 */
[----:B---3--:R-:W-:-:S03]  /*0650*/  FADD R16, R11, -R16 ;  /* 0x800000100b107221 */ /* 0x008fc60000000000 */
[----:B------:R-:W-:Y:S01]  /*0660*/  FMUL R21, R19, R19 ;  /* 0x0000001313157220 */ /* 0x000fe20000400000 */
[----:B------:R-:W-:Y:S01]  /*0670*/  FMUL R20, R16, R16 ;  /* 0x0000001010147220 */ /* 0x000fe20000400000 */
[----:B----4-:R-:W-:-:S03]  /*0680*/  FMUL R16, R18, R18 ;  /* 0x0000001212107220 */ /* 0x010fc60000400000 */
[----:B------:R-:W-:-:S05]  /*0690*/  FADD R19, R21, R20 ;  /* 0x0000001415137221 */ /* 0x000fca0000000000 */
[----:B------:R-:W-:Y:S01]  /*06a0*/  FSETP.GEU.AND P1, PT, R19, R16, PT ;  /* 0x000000101300720b */ /* 0x000fe20003f2e000 */
[----:B-----5:R-:W-:-:S12]  /*06b0*/  @P0 FMUL R10, R0, R3 ;  /* 0x00000003000a0220 */ /* 0x020fd80000400000 */
[----:B------:R-:W-:Y:S05]  /*06c0*/  @P1 BRA `(.L_x_11) ;  /* 0x0000000000b81947 */ /* 0x000fea0003800000 */
[----:B------:R-:W-:Y:S01]  /*06d0*/  FADD R0, -R21, R16 ;  /* 0x0000001015007221 */ /* 0x000fe20000000100 */
[----:B------:R-:W-:Y:S03]  /*06e0*/  BSSY.RECONVERGENT B1, `(.L_x_12) ;  /* 0x000000e000017945 */ /* 0x000fe60003800200 */
[----:B------:R-:W-:-:S04]  /*06f0*/  FADD R0, -R20, R0 ;  /* 0x0000000014007221 */ /* 0x000fc80000000100 */
[----:B------:R0:W1:Y:S01]  /*0700*/  MUFU.RSQ R3, R0 ;  /* 0x0000000000037308 */ /* 0x0000620000001400 */
[----:B------:R-:W-:-:S04]  /*0710*/  IADD3 R2, PT, PT, R0, -0xd000000, RZ ;  /* 0xf300000000027810 */ /* 0x000fc80007ffe0ff */
[----:B------:R-:W-:-:S13]  /*0720*/  ISETP.GT.U32.AND P0, PT, R2, 0x727fffff, PT ;  /* 0x727fffff0200780c */ /* 0x000fda0003f04070 */
[----:B01----:R-:W-:Y:S05]  /*0730*/  @!P0 BRA `(.L_x_13) ;  /* 0x0000000000108947 */ /* 0x003fea0003800000 */
[----:B------:R-:W-:-:S07]  /*0740*/  MOV R2, 0x760 ;  /* 0x0000076000027802 */ /* 0x000fce0000000f00 */
[----:B------:R-:W-:Y:S05]  /*0750*/  CALL.REL.NOINC `($__internal_0_$__cuda_sm20_sqrt_rn_f32_slowpath) ;  /* 0x0000000800e47944 */ /* 0x000fea0003c00000 */
[----:B------:R-:W-:Y:S01]  /*0760*/  MOV R19, R18 ;  /* 0x0000001200137202 */ /* 0x000fe20000000f00 */
[----:B------:R-:W-:Y:S06]  /*0770*/  BRA `(.L_x_14) ;  /* 0x0000000000107947 */ /* 0x000fec0003800000 */
.L_x_13:
[----:B------:R-:W-:Y:S01]  /*0780*/  FMUL.FTZ R19, R0, R3 ;  /* 0x0000000300137220 */ /* 0x000fe20000410000 */
[----:B------:R-:W-:-:S03]  /*0790*/  FMUL.FTZ R2, R3, 0.5 ;  /* 0x3f00000003027820 */ /* 0x000fc60000410000 */
[----:B------:R-:W-:-:S04]  /*07a0*/  FFMA R0, -R19, R19, R0 ;  /* 0x0000001313007223 */ /* 0x000fc80000000100 */
[----:B------:R-:W-:-:S07]  /*07b0*/  FFMA R19, R0, R2, R19 ;  /* 0x0000000200137223 */ /* 0x000fce0000000013 */
.L_x_14:
[----:B------:R-:W-:Y:S05]  /*07c0*/  BSYNC.RECONVERGENT B1 ;  /* 0x0000000000017941 */ /* 0x000fea0003800200 */
.L_x_12:
[----:B------:R-:W-:Y:S01]  /*07d0*/  IADD3 R0, PT, PT, R16, -0xd000000, RZ ;  /* 0xf300000010007810 */ /* 0x000fe20007ffe0ff */
[----:B------:R0:W1:Y:S03]  /*07e0*/  MUFU.RSQ R21, R16 ;  /* 0x0000001000157308 */ /* 0x0000660000001400 */
[----:B------:R-:W-:-:S13]  /*07f0*/  ISETP.GT.U32.AND P0, PT, R0, 0x727fffff, PT ;  /* 0x727fffff0000780c */ /* 0x000fda0003f04070 */
[----:B0-----:R-:W-:Y:S05]  /*0800*/  @!P0 BRA `(.L_x_15) ;  /* 0x00000000001c8947 */ /* 0x001fea0003800000 */
[----:B------:R-:W-:Y:S01]  /*0810*/  BSSY.RECONVERGENT B1, `(.L_x_16) ;  /* 0x0000004000017945 */ /* 0x000fe20003800200 */
[----:B------:R-:W-:Y:S01]  /*0820*/  IMAD.MOV.U32 R0, RZ, RZ, R16 ;  /* 0x000000ffff007224 */ /* 0x000fe200078e0010 */
[----:B------:R-:W-:-:S07]  /*0830*/  MOV R2, 0x850 ;  /* 0x0000085000027802 */ /* 0x000fce0000000f00 */
[----:B-1----:R-:W-:Y:S05]  /*0840*/  CALL.REL.NOINC `($__internal_0_$__cuda_sm20_sqrt_rn_f32_slowpath) ;  /* 0x0000000800a87944 */ /* 0x002fea0003c00000 */
[----:B------:R-:W-:Y:S05]  /*0850*/  BSYNC.RECONVERGENT B1 ;  /* 0x0000000000017941 */ /* 0x000fea0003800200 */
.L_x_16:
[----:B------:R-:W-:Y:S01]  /*0860*/  MOV R3, R18 ;  /* 0x0000001200037202 */ /* 0x000fe20000000f00 */
[----:B------:R-:W-:Y:S06]  /*0870*/  BRA `(.L_x_17) ;  /* 0x0000000000107947 */ /* 0x000fec0003800000 */
.L_x_15:
[----:B-1----:R-:W-:Y:S01]  /*0880*/  FMUL.FTZ R3, R16, R21 ;  /* 0x0000001510037220 */ /* 0x002fe20000410000 */
[----:B------:R-:W-:-:S03]  /*0890*/  FMUL.FTZ R0, R21, 0.5 ;  /* 0x3f00000015007820 */ /* 0x000fc60000410000 */
[----:B------:R-:W-:-:S04]  /*08a0*/  FFMA R16, -R3, R3, R16 ;  /* 0x0000000303107223 */ /* 0x000fc80000000110 */
[----:B------:R-:W-:-:S07]  /*08b0*/  FFMA R3, R16, R0, R3 ;  /* 0x0000000010037223 */ /* 0x000fce0000000003 */
.L_x_17:
        /* <DEDUP_REMOVED lines=12> */
.L_x_19:
[----:B------:R-:W-:Y:S05]  /*0980*/  BSYNC.RECONVERGENT B1 ;  /* 0x0000000000017941 */ /* 0x000fea0003800200 */
.L_x_18:
[----:B------:R-:W2:Y:S02]  /*0990*/  LDG.E R2, desc[UR6][R6.64+0x34] ;  /* 0x0000340606027981 */ /* 0x000ea4000c1e1900 */
[----:B--2---:R-:W-:-:S07]  /*09a0*/  FADD R2, R2, R19 ;  /* 0x0000001302027221 */ /* 0x004fce0000000000 */
.L_x_11:
[----:B------:R-:W-:Y:S05]  /*09b0*/  BSYNC.RECONVERGENT B0 ;  /* 0x0000000000007941 */ /* 0x000fea0003800200 */
.L_x_10:
[----:B------:R-:W2:Y:S04]  /*09c0*/  LDG.E R19, desc[UR6][R6.64+0x48] ;  /* 0x0000480606137981 */ /* 0x000ea8000c1e1900 */
[----:B------:R-:W3:Y:S01]  /*09d0*/  LDG.E R16, desc[UR6][R6.64+0x4c] ;  /* 0x00004c0606107981 */ /* 0x000ee2000c1e1900 */
[----:B------:R-:W-:-:S03]  /*09e0*/  FSETP.GT.AND P0, PT, R2, R13, PT ;  /* 0x0000000d0200720b */ /* 0x000fc60003f04000 */
[----:B------:R-:W4:Y:S10]  /*09f0*/  LDG.E R18, desc[UR6][R6.64+0x44] ;  /* 0x0000440606127981 */ /* 0x000f34000c1e1900 */
[----:B------:R-:W5:Y:S01]  /*0a00*/  @P0 LDG.E R3, desc[UR6][R8.64+-0x38] ;  /* 0xffffc80608030981 */ /* 0x000f62000c1e1900 */
[----:B------:R-:W-:Y:S01]  /*0a10*/  BSSY.RECONVERGENT B0, `(.L_x_20) ;  /* 0x000003a000007945 */ /* 0x000fe20003800200 */
[----:B------:R-:W-:Y:S01]  /*0a20*/  @P0 MOV R13, R2 ;  /* 0x00000002000d0202 */ /* 0x000fe20000000f00 */
[----:B------:R-:W-:-:S02]  /*0a30*/  IMAD.MOV.U32 R2, RZ, RZ, -0x2f6afd07 ;  /* 0xd09502f9ff027424 */ /* 0x000fc400078e00ff */
        /* <DEDUP_REMOVED lines=20> */
.L_x_23:
[----:B------:R-:W-:Y:S01]  /*0b80*/  FMUL.FTZ R19, R0, R3 ;  /* 0x0000000300137220 */ /* 0x000fe20000410000 */
[----:B------:R-:W-:-:S03]  /*0b90*/  FMUL.FTZ R2, R3, 0.5 ;  /* 0x3f00000003027820 */ /* 0x000fc60000410000 */
[----:B------:R-:W-:-:S04]  /*0ba0*/  FFMA R0, -R19, R19, R0 ;  /* 0x0000001313007223 */ /* 0x000fc80000000100 */
[----:B------:R-:W-:-:S07]  /*0bb0*/  FFMA R19, R0, R2, R19 ;  /* 0x0000000200137223 */ /* 0x000fce0000000013 */
.L_x_24:
[----:B------:R-:W-:Y:S05]  /*0bc0*/  BSYNC.RECONVERGENT B1 ;  /* 0x0000000000017941 */ /* 0x000fea0003800200 */
.L_x_22:
        /* <DEDUP_REMOVED lines=9> */
.L_x_26:
[----:B------:R-:W-:Y:S01]  /*0c60*/  MOV R3, R18 ;  /* 0x0000001200037202 */ /* 0x000fe20000000f00 */
[----:B------:R-:W-:Y:S06]  /*0c70*/  BRA `(.L_x_27) ;  /* 0x0000000000107947 */ /* 0x000fec0003800000 */
.L_x_25:
[----:B-1----:R-:W-:Y:S01]  /*0c80*/  FMUL.FTZ R3, R16, R21 ;  /* 0x0000001510037220 */ /* 0x002fe20000410000 */
[----:B------:R-:W-:-:S03]  /*0c90*/  FMUL.FTZ R0, R21, 0.5 ;  /* 0x3f00000015007820 */ /* 0x000fc60000410000 */
[----:B------:R-:W-:-:S04]  /*0ca0*/  FFMA R16, -R3, R3, R16 ;  /* 0x0000000303107223 */ /* 0x000fc80000000110 */
[----:B------:R-:W-:-:S07]  /*0cb0*/  FFMA R3, R16, R0, R3 ;  /* 0x0000000010037223 */ /* 0x000fce0000000003 */
.L_x_27:
        /* <DEDUP_REMOVED lines=12> */
.L_x_29:
[----:B------:R-:W-:Y:S05]  /*0d80*/  BSYNC.RECONVERGENT B1 ;  /* 0x0000000000017941 */ /* 0x000fea0003800200 */
.L_x_28:
[----:B------:R-:W2:Y:S02]  /*0d90*/  LDG.E R2, desc[UR6][R6.64+0x50] ;  /* 0x0000500606027981 */ /* 0x000ea4000c1e1900 */
[----:B--2---:R-:W-:-:S07]  /*0da0*/  FADD R2, R2, R19 ;  /* 0x0000001302027221 */ /* 0x004fce0000000000 */
.L_x_21:
[----:B------:R-:W-:Y:S05]  /*0db0*/  BSYNC.RECONVERGENT B0 ;  /* 0x0000000000007941 */ /* 0x000fea0003800200 */
.L_x_20:
        /* <DEDUP_REMOVED lines=28> */
.L_x_33:
[----:B------:R-:W-:Y:S01]  /*0f80*/  FMUL.FTZ R19, R0, R3 ;  /* 0x0000000300137220 */ /* 0x000fe20000410000 */
[----:B------:R-:W-:-:S03]  /*0f90*/  FMUL.FTZ R2, R3, 0.5 ;  /* 0x3f00000003027820 */ /* 0x000fc60000410000 */
[----:B------:R-:W-:-:S04]  /*0fa0*/  FFMA R0, -R19, R19, R0 ;  /* 0x0000001313007223 */ /* 0x000fc80000000100 */
[----:B------:R-:W-:-:S07]  /*0fb0*/  FFMA R19, R0, R2, R19 ;  /* 0x0000000200137223 */ /* 0x000fce0000000013 */
.L_x_34:
[----:B------:R-:W-:Y:S05]  /*0fc0*/  BSYNC.RECONVERGENT B1 ;  /* 0x0000000000017941 */ /* 0x000fea0003800200 */
.L_x_32:
        /* <DEDUP_REMOVED lines=9> */
.L_x_36:
[----:B------:R-:W-:Y:S01]  /*1060*/  MOV R3, R18 ;  /* 0x0000001200037202 */ /* 0x000fe20000000f00 */
[----:B------:R-:W-:Y:S06]  /*1070*/  BRA `(.L_x_37) ;  /* 0x0000000000107947 */ /* 0x000fec0003800000 */
.L_x_35:
[----:B-1----:R-:W-:Y:S01]  /*1080*/  FMUL.FTZ R3, R16, R21 ;  /* 0x0000001510037220 */ /* 0x002fe20000410000 */
[----:B------:R-:W-:-:S03]  /*1090*/  FMUL.FTZ R0, R21, 0.5 ;  /* 0x3f00000015007820 */ /* 0x000fc60000410000 */
[----:B------:R-:W-:-:S04]  /*10a0*/  FFMA R16, -R3, R3, R16 ;  /* 0x0000000303107223 */ /* 0x000fc80000000110 */
[----:B------:R-:W-:-:S07]  /*10b0*/  FFMA R3, R16, R0, R3 ;  /* 0x0000000010037223 */ /* 0x000fce0000000003 */
.L_x_37:
        /* <DEDUP_REMOVED lines=12> */
.L_x_39:
[----:B------:R-:W-:Y:S05]  /*1180*/  BSYNC.RECONVERGENT B1 ;  /* 0x0000000000017941 */ /* 0x000fea0003800200 */
.L_x_38:
[----:B------:R-:W2:Y:S02]  /*1190*/  LDG.E R2, desc[UR6][R6.64+0x6c] ;  /* 0x00006c0606027981 */ /* 0x000ea4000c1e1900 */
[----:B--2---:R-:W-:-:S07]  /*11a0*/  FADD R2, R2, R19 ;  /* 0x0000001302027221 */ /* 0x004fce0000000000 */
.L_x_31:
[----:B------:R-:W-:Y:S05]  /*11b0*/  BSYNC.RECONVERGENT B0 ;  /* 0x0000000000007941 */ /* 0x000fea0003800200 */
.L_x_30:
[----:B------:R-:W-:Y:S01]  /*11c0*/  FSETP.GT.AND P0, PT, R2, R13, PT ;  /* 0x0000000d0200720b */ /* 0x000fe20003f04000 */
[----:B------:R-:W-:-:S12]  /*11d0*/  BSSY.RECONVERGENT B0, `(.L_x_40) ;  /* 0x0000005000007945 */ /* 0x000fd80003800200 */
[----:B------:R-:W-:Y:S05]  /*11e0*/  @!P0 BRA `(.L_x_41) ;  /* 0x00000000000c8947 */ /* 0x000fea0003800000 */
[----:B------:R-:W2:Y:S01]  /*11f0*/  LDG.E R9, desc[UR6][R8.64] ;  /* 0x0000000608097981 */ /* 0x000ea2000c1e1900 */
[----:B------:R-:W-:Y:S01]  /*1200*/  MOV R13, R2 ;  /* 0x00000002000d7202 */ /* 0x000fe20000000f00 */
[----:B--2---:R-:W-:-:S07]  /*1210*/  FMUL R10, R0, R9 ;  /* 0x00000009000a7220 */ /* 0x004fce0000400000 */
.L_x_41:
[----:B------:R-:W-:Y:S05]  /*1220*/  BSYNC.RECONVERGENT B0 ;  /* 0x0000000000007941 */ /* 0x000fea0003800200 */
.L_x_40:
[----:B------:R-:W-:-:S05]  /*1230*/  IADD3 R6, P0, PT, R6, 0x70, RZ ;  /* 0x0000007006067810 */ /* 0x000fca0007f1e0ff */
[----:B------:R-:W-:Y:S01]  /*1240*/  IMAD.X R7, RZ, RZ, R7, P0 ;  /* 0x000000ffff077224 */ /* 0x000fe200000e0607 */
[----:B------:R-:W-:Y:S07]  /*1250*/  BRA.U UP0, `(.L_x_42) ;  /* 0xffffffed00d87547 */ /* 0x000fee000b83ffff */
[----:B------:R-:W0:Y:S01]  /*1260*/  LDCU.64 UR8, c[0x0][0x388] ;  /* 0x00007100ff0877ac */ /* 0x000e220008000a00 */
[----:B------:R-:W-:Y:S01]  /*1270*/  FMUL R10, R10, 255 ;  /* 0x437f00000a0a7820 */ /* 0x000fe20000400000 */
[----:B------:R-:W-:-:S03]  /*1280*/  LEA R14, R17, R14, 0x2 ;  /* 0x0000000e110e7211 */ /* 0x000fc600078e10ff */
[----:B------:R-:W1:Y:S01]  /*1290*/  F2I.TRUNC.NTZ R5, R10 ;  /* 0x0000000a00057305 */ /* 0x000e62000020f100 */
[----:B------:R-:W-:-:S04]  /*12a0*/  LEA R14, R15, R14, 0xd ;  /* 0x0000000e0f0e7211 */ /* 0x000fc800078e68ff */
[----:B0-----:R-:W-:-:S04]  /*12b0*/  IADD3 R2, P0, PT, R14, UR8, RZ ;  /* 0x000000080e027c10 */ /* 0x001fc8000ff1e0ff */
[----:B------:R-:W-:-:S05]  /*12c0*/  LEA.HI.X.SX32 R3, R14, UR9, 0x1, P0 ;  /* 0x000000090e037c11 */ /* 0x000fca00080f0eff */
[----:B-1----:R-:W-:Y:S01]  /*12d0*/  STG.E.U8 desc[UR6][R2.64], R5 ;  /* 0x0000000502007986 */ /* 0x002fe2000c101106 */
[----:B------:R-:W-:Y:S05]  /*12e0*/  EXIT ;  /* 0x000000000000794d */ /* 0x000fea0003800000 */
        .weak           $__internal_0_$__cuda_sm20_sqrt_rn_f32_slowpath
        .type           $__internal_0_$__cuda_sm20_sqrt_rn_f32_slowpath,@function
        .size           $__internal_0_$__cuda_sm20_sqrt_rn_f32_slowpath,($__internal_1_$__cuda_sm3x_div_rn_noftz_f32_slowpath - $__internal_0_$__cuda_sm20_sqrt_rn_f32_slowpath)
$__internal_0_$__cuda_sm20_sqrt_rn_f32_slowpath:
[----:B------:R-:W-:-:S13]  /*12f0*/  LOP3.LUT P0, RZ, R0, 0x7fffffff, RZ, 0xc0, !PT ;  /* 0x7fffffff00ff7812 */ /* 0x000fda000780c0ff */
[----:B------:R-:W-:Y:S01]  /*1300*/  @!P0 MOV R18, R0 ;  /* 0x0000000000128202 */ /* 0x000fe20000000f00 */
[----:B------:R-:W-:Y:S06]  /*1310*/  @!P0 BRA `(.L_x_43) ;  /* 0x0000000000408947 */ /* 0x000fec0003800000 */
[----:B------:R-:W-:-:S13]  /*1320*/  FSETP.GEU.FTZ.AND P0, PT, R0, RZ, PT ;  /* 0x000000ff0000720b */ /* 0x000fda0003f1e000 */
[----:B------:R-:W-:Y:S01]  /*1330*/  @!P0 IMAD.MOV.U32 R18, RZ, RZ, 0x7fffffff ;  /* 0x7fffffffff128424 */ /* 0x000fe200078e00ff */
[----:B------:R-:W-:Y:S06]  /*1340*/  @!P0 BRA `(.L_x_43) ;  /* 0x0000000000348947 */ /* 0x000fec0003800000 */
[----:B------:R-:W-:-:S13]  /*1350*/  FSETP.GTU.FTZ.AND P0, PT, |R0|, +INF , PT ;  /* 0x7f8000000000780b */ /* 0x000fda0003f1c200 */
[----:B------:R-:W-:Y:S01]  /*1360*/  @P0 FADD.FTZ R18, R0, 1 ;  /* 0x3f80000000120421 */ /* 0x000fe20000010000 */
[----:B------:R-:W-:Y:S06]  /*1370*/  @P0 BRA `(.L_x_43) ;  /* 0x0000000000280947 */ /* 0x000fec0003800000 */
[----:B------:R-:W-:-:S13]  /*1380*/  FSETP.NEU.FTZ.AND P0, PT, |R0|, +INF , PT ;  /* 0x7f8000000000780b */ /* 0x000fda0003f1d200 */
[----:B------:R-:W-:-:S04]  /*1390*/  @P0 FFMA R20, R0, 1.84467440737095516160e+19, RZ ;  /* 0x5f80000000140823 */ /* 0x000fc800000000ff */
[----:B------:R-:W0:Y:S02]  /*13a0*/  @P0 MUFU.RSQ R21, R20 ;  /* 0x0000001400150308 */ /* 0x000e240000001400 */
[----:B0-----:R-:W-:Y:S01]  /*13b0*/  @P0 FMUL.FTZ R3, R20, R21 ;  /* 0x0000001514030220 */ /* 0x001fe20000410000 */
[----:B------:R-:W-:-:S03]  /*13c0*/  @P0 FMUL.FTZ R21, R21, 0.5 ;  /* 0x3f00000015150820 */ /* 0x000fc60000410000 */
[----:B------:R-:W-:-:S04]  /*13d0*/  @P0 FADD.FTZ R18, -R3, -RZ ;  /* 0x800000ff03120221 */ /* 0x000fc80000010100 */
[----:B------:R-:W-:Y:S01]  /*13e0*/  @P0 FFMA R22, R3, R18, R20 ;  /* 0x0000001203160223 */ /* 0x000fe20000000014 */
[----:B------:R-:W-:-:S03]  /*13f0*/  @!P0 MOV R18, R0 ;  /* 0x0000000000128202 */ /* 0x000fc60000000f00 */
[----:B------:R-:W-:-:S04]  /*1400*/  @P0 FFMA R21, R22, R21, R3 ;  /* 0x0000001516150223 */ /* 0x000fc80000000003 */
[----:B------:R-:W-:-:S07]  /*1410*/  @P0 FMUL.FTZ R18, R21, 2.3283064365386962891e-10 ;  /* 0x2f80000015120820 */ /* 0x000fce0000410000 */
.L_x_43:
[----:B------:R-:W-:-:S04]  /*1420*/  HFMA2 R3, -RZ, RZ, 0, 0 ;  /* 0x00000000ff037431 */ /* 0x000fc800000001ff */
[----:B------:R-:W-:Y:S05]  /*1430*/  RET.REL.NODEC R2 `(_Z8cuda_rayP6SpherePh) ;  /* 0xffffffe802f07950 */ /* 0x000fea0003c3ffff */
        .weak           $__internal_1_$__cuda_sm3x_div_rn_noftz_f32_slowpath
        .type           $__internal_1_$__cuda_sm3x_div_rn_noftz_f32_slowpath,@function
        .size           $__internal_1_$__cuda_sm3x_div_rn_noftz_f32_slowpath,(.L_x_57 - $__internal_1_$__cuda_sm3x_div_rn_noftz_f32_slowpath)
$__internal_1_$__cuda_sm3x_div_rn_noftz_f32_slowpath:
[----:B------:R-:W-:Y:S01]  /*1440*/  SHF.R.U32.HI R16, RZ, 0x17, R3 ;  /* 0x00000017ff107819 */ /* 0x000fe20000011603 */
[----:B------:R-:W-:Y:S01]  /*1450*/  BSSY.RECONVERGENT B2, `(.L_x_44) ;  /* 0x0000062000027945 */ /* 0x000fe20003800200 */
[----:B------:R-:W-:Y:S02]  /*1460*/  SHF.R.U32.HI R20, RZ, 0x17, R0 ;  /* 0x00000017ff147819 */ /* 0x000fe40000011600 */
[----:B------:R-:W-:Y:S02]  /*1470*/  LOP3.LUT R16, R16, 0xff, RZ, 0xc0, !PT ;  /* 0x000000ff10107812 */ /* 0x000fe400078ec0ff */
[----:B------:R-:W-:Y:S02]  /*1480*/  LOP3.LUT R20, R20, 0xff, RZ, 0xc0, !PT ;  /* 0x000000ff14147812 */ /* 0x000fe400078ec0ff */
[----:B------:R-:W-:-:S03]  /*1490*/  IADD3 R22, PT, PT, R16, -0x1, RZ ;  /* 0xffffffff10167810 */ /* 0x000fc60007ffe0ff */
[----:B------:R-:W-:Y:S01]  /*14a0*/  VIADD R21, R20, 0xffffffff ;  /* 0xffffffff14157836 */ /* 0x000fe20000000000 */
[----:B------:R-:W-:-:S04]  /*14b0*/  ISETP.GT.U32.AND P0, PT, R22, 0xfd, PT ;  /* 0x000000fd1600780c */ /* 0x000fc80003f04070 */
[----:B------:R-:W-:-:S13]  /*14c0*/  ISETP.GT.U32.OR P0, PT, R21, 0xfd, P0 ;  /* 0x000000fd1500780c */ /* 0x000fda0000704470 */
[----:B------:R-:W-:Y:S01]  /*14d0*/  @!P0 MOV R2, RZ ;  /* 0x000000ff00028202 */ /* 0x000fe20000000f00 */
[----:B------:R-:W-:Y:S06]  /*14e0*/  @!P0 BRA `(.L_x_45) ;  /* 0x00000000005c8947 */ /* 0x000fec0003800000 */
[----:B------:R-:W-:Y:S02]  /*14f0*/  FSETP.GTU.FTZ.AND P0, PT, |R0|, +INF , PT ;  /* 0x7f8000000000780b */ /* 0x000fe40003f1c200 */
[----:B------:R-:W-:-:S04]  /*1500*/  FSETP.GTU.FTZ.AND P1, PT, |R3|, +INF , PT ;  /* 0x7f8000000300780b */ /* 0x000fc80003f3c200 */
[----:B------:R-:W-:-:S13]  /*1510*/  PLOP3.LUT P0, PT, P0, P1, PT, 0xf8, 0x8f ;  /* 0x00000000008f781c */ /* 0x000fda0000703f70 */
[----:B------:R-:W-:Y:S05]  /*1520*/  @P0 BRA `(.L_x_46) ;  /* 0x00000004004c0947 */ /* 0x000fea0003800000 */
[----:B------:R-:W-:-:S13]  /*1530*/  LOP3.LUT P0, RZ, R3, 0x7fffffff, R0, 0xc8, !PT ;  /* 0x7fffffff03ff7812 */ /* 0x000fda000780c800 */
[----:B------:R-:W-:Y:S05]  /*1540*/  @!P0 BRA `(.L_x_47) ;  /* 0x00000004003c8947 */ /* 0x000fea0003800000 */
[C---:B------:R-:W-:Y:S02]  /*1550*/  FSETP.NEU.FTZ.AND P2, PT, |R0|.reuse, +INF , PT ;  /* 0x7f8000000000780b */ /* 0x040fe40003f5d200 */
[----:B------:R-:W-:Y:S02]  /*1560*/  FSETP.NEU.FTZ.AND P1, PT, |R3|, +INF , PT ;  /* 0x7f8000000300780b */ /* 0x000fe40003f3d200 */
[----:B------:R-:W-:-:S11]  /*1570*/  FSETP.NEU.FTZ.AND P0, PT, |R0|, +INF , PT ;  /* 0x7f8000000000780b */ /* 0x000fd60003f1d200 */
[----:B------:R-:W-:Y:S05]  /*1580*/  @!P1 BRA !P2, `(.L_x_47) ;  /* 0x00000004002c9947 */ /* 0x000fea0005000000 */
[----:B------:R-:W-:-:S04]  /*1590*/  LOP3.LUT P2, RZ, R0, 0x7fffffff, RZ, 0xc0, !PT ;  /* 0x7fffffff00ff7812 */ /* 0x000fc8000784c0ff */
[----:B------:R-:W-:-:S13]  /*15a0*/  PLOP3.LUT P1, PT, P1, P2, PT, 0x2f, 0xf2 ;  /* 0x0000000000f2781c */ /* 0x000fda0000f24577 */
[----:B------:R-:W-:Y:S05]  /*15b0*/  @P1 BRA `(.L_x_48) ;  /* 0x0000000400181947 */ /* 0x000fea0003800000 */
[----:B------:R-:W-:-:S04]  /*15c0*/  LOP3.LUT P1, RZ, R3, 0x7fffffff, RZ, 0xc0, !PT ;  /* 0x7fffffff03ff7812 */ /* 0x000fc8000782c0ff */
[----:B------:R-:W-:-:S13]  /*15d0*/  PLOP3.LUT P0, PT, P0, P1, PT, 0x2f, 0xf2 ;  /* 0x0000000000f2781c */ /* 0x000fda0000702577 */
[----:B------:R-:W-:Y:S05]  /*15e0*/  @P0 BRA `(.L_x_49) ;  /* 0x0000000400000947 */ /* 0x000fea0003800000 */
[----:B------:R-:W-:Y:S02]  /*15f0*/  ISETP.GE.AND P0, PT, R21, RZ, PT ;  /* 0x000000ff1500720c */ /* 0x000fe40003f06270 */
[----:B------:R-:W-:-:S11]  /*1600*/  ISETP.GE.AND P1, PT, R22, RZ, PT ;  /* 0x000000ff1600720c */ /* 0x000fd60003f26270 */
[----:B------:R-:W-:Y:S01]  /*1610*/  @P0 MOV R2, RZ ;  /* 0x000000ff00020202 */ /* 0x000fe20000000f00 */
[----:B------:R-:W-:Y:S01]  /*1620*/  @!P0 FFMA R0, R0, 1.84467440737095516160e+19, RZ ;  /* 0x5f80000000008823 */ /* 0x000fe200000000ff */
[----:B------:R-:W-:Y:S01]  /*1630*/  @!P0 MOV R2, 0xffffffc0 ;  /* 0xffffffc000028802 */ /* 0x000fe20000000f00 */
[----:B------:R-:W-:-:S04]  /*1640*/  @!P1 FFMA R3, R3, 1.84467440737095516160e+19, RZ ;  /* 0x5f80000003039823 */ /* 0x000fc800000000ff */
[----:B------:R-:W-:-:S07]  /*1650*/  @!P1 VIADD R2, R2, 0x40 ;  /* 0x0000004002029836 */ /* 0x000fce0000000000 */
.L_x_45:
[----:B------:R-:W-:Y:S01]  /*1660*/  LEA R22, R16, 0xc0800000, 0x17 ;  /* 0xc080000010167811 */ /* 0x000fe200078eb8ff */
[----:B------:R-:W-:Y:S03]  /*1670*/  BSSY.RECONVERGENT B3, `(.L_x_50) ;  /* 0x0000036000037945 */ /* 0x000fe60003800200 */
[----:B------:R-:W-:Y:S02]  /*1680*/  IADD3 R22, PT, PT, -R22, R3, RZ ;  /* 0x0000000316167210 */ /* 0x000fe40007ffe1ff */
[----:B------:R-:W-:Y:S02]  /*1690*/  IADD3 R3, PT, PT, R20, -0x7f, RZ ;  /* 0xffffff8114037810 */ /* 0x000fe40007ffe0ff */
[----:B------:R-:W0:Y:S01]  /*16a0*/  MUFU.RCP R24, R22 ;  /* 0x0000001600187308 */ /* 0x000e220000001000 */
[----:B------:R-:W-:Y:S01]  /*16b0*/  FADD.FTZ R23, -R22, -RZ ;  /* 0x800000ff16177221 */ /* 0x000fe20000010100 */
[C---:B------:R-:W-:Y:S01]  /*16c0*/  IADD3 R25, PT, PT, R3.reuse, 0x7f, -R16 ;  /* 0x0000007f03197810 */ /* 0x040fe20007ffe810 */
[----:B------:R-:W-:-:S03]  /*16d0*/  IMAD R0, R3, -0x800000, R0 ;  /* 0xff80000003007824 */ /* 0x000fc600078e0200 */
[----:B------:R-:W-:Y:S01]  /*16e0*/  IADD3 R25, PT, PT, R25, R2, RZ ;  /* 0x0000000219197210 */ /* 0x000fe20007ffe0ff */
[----:B0-----:R-:W-:-:S04]  /*16f0*/  FFMA R21, R24, R23, 1 ;  /* 0x3f80000018157423 */ /* 0x001fc80000000017 */
[----:B------:R-:W-:-:S04]  /*1700*/  FFMA R21, R24, R21, R24 ;  /* 0x0000001518157223 */ /* 0x000fc80000000018 */
[----:B------:R-:W-:-:S04]  /*1710*/  FFMA R20, R0, R21, RZ ;  /* 0x0000001500147223 */ /* 0x000fc800000000ff */
[----:B------:R-:W-:-:S04]  /*1720*/  FFMA R24, R23, R20, R0 ;  /* 0x0000001417187223 */ /* 0x000fc80000000000 */
[----:B------:R-:W-:-:S04]  /*1730*/  FFMA R20, R21, R24, R20 ;  /* 0x0000001815147223 */ /* 0x000fc80000000014 */
[----:B------:R-:W-:-:S04]  /*1740*/  FFMA R23, R23, R20, R0 ;  /* 0x0000001417177223 */ /* 0x000fc80000000000 */
[----:B------:R-:W-:-:S05]  /*1750*/  FFMA R0, R21, R23, R20 ;  /* 0x0000001715007223 */ /* 0x000fca0000000014 */
[----:B------:R-:W-:-:S04]  /*1760*/  SHF.R.U32.HI R3, RZ, 0x17, R0 ;  /* 0x00000017ff037819 */ /* 0x000fc80000011600 */
[----:B------:R-:W-:-:S05]  /*1770*/  LOP3.LUT R3, R3, 0xff, RZ, 0xc0, !PT ;  /* 0x000000ff03037812 */ /* 0x000fca00078ec0ff */
[----:B------:R-:W-:-:S05]  /*1780*/  IMAD.IADD R3, R3, 0x1, R25 ;  /* 0x0000000103037824 */ /* 0x000fca00078e0219 */
[----:B------:R-:W-:-:S04]  /*1790*/  IADD3 R2, PT, PT, R3, -0x1, RZ ;  /* 0xffffffff03027810 */ /* 0x000fc80007ffe0ff */
[----:B------:R-:W-:-:S13]  /*17a0*/  ISETP.GE.U32.AND P0, PT, R2, 0xfe, PT ;  /* 0x000000fe0200780c */ /* 0x000fda0003f06070 */
[----:B------:R-:W-:Y:S05]  /*17b0*/  @!P0 BRA `(.L_x_51) ;  /* 0x0000000000808947 */ /* 0x000fea0003800000 */
[----:B------:R-:W-:-:S13]  /*17c0*/  ISETP.GT.AND P0, PT, R3, 0xfe, PT ;  /* 0x000000fe0300780c */ /* 0x000fda0003f04270 */
[----:B------:R-:W-:Y:S05]  /*17d0*/  @P0 BRA `(.L_x_52) ;  /* 0x00000000006c0947 */ /* 0x000fea0003800000 */
[----:B------:R-:W-:-:S13]  /*17e0*/  ISETP.GE.AND P0, PT, R3, 0x1, PT ;  /* 0x000000010300780c */ /* 0x000fda0003f06270 */
[----:B------:R-:W-:Y:S05]  /*17f0*/  @P0 BRA `(.L_x_53) ;  /* 0x0000000000740947 */ /* 0x000fea0003800000 */
[----:B------:R-:W-:Y:S02]  /*1800*/  ISETP.GE.AND P0, PT, R3, -0x18, PT ;  /* 0xffffffe80300780c */ /* 0x000fe40003f06270 */
[----:B------:R-:W-:-:S11]  /*1810*/  LOP3.LUT R0, R0, 0x80000000, RZ, 0xc0, !PT ;  /* 0x8000000000007812 */ /* 0x000fd600078ec0ff */
[----:B------:R-:W-:Y:S05]  /*1820*/  @!P0 BRA `(.L_x_53) ;  /* 0x0000000000688947 */ /* 0x000fea0003800000 */
[-CC-:B------:R-:W-:Y:S01]  /*1830*/  FFMA.RZ R2, R21, R23.reuse, R20.reuse ;  /* 0x0000001715027223 */ /* 0x180fe2000000c014 */
[C---:B------:R-:W-:Y:S02]  /*1840*/  ISETP.NE.AND P2, PT, R3.reuse, RZ, PT ;  /* 0x000000ff0300720c */ /* 0x040fe40003f45270 */
[----:B------:R-:W-:Y:S02]  /*1850*/  ISETP.NE.AND P1, PT, R3, RZ, PT ;  /* 0x000000ff0300720c */ /* 0x000fe40003f25270 */
[----:B------:R-:W-:Y:S01]  /*1860*/  LOP3.LUT R16, R2, 0x7fffff, RZ, 0xc0, !PT ;  /* 0x007fffff02107812 */ /* 0x000fe200078ec0ff */
[CCC-:B------:R-:W-:Y:S01]  /*1870*/  FFMA.RP R2, R21.reuse, R23.reuse, R20.reuse ;  /* 0x0000001715027223 */ /* 0x1c0fe20000008014 */
[----:B------:R-:W-:Y:S01]  /*1880*/  FFMA.RM R21, R21, R23, R20 ;  /* 0x0000001715157223 */ /* 0x000fe20000004014 */
[----:B------:R-:W-:Y:S02]  /*1890*/  IADD3 R23, PT, PT, R3, 0x20, RZ ;  /* 0x0000002003177810 */ /* 0x000fe40007ffe0ff */
[----:B------:R-:W-:-:S02]  /*18a0*/  LOP3.LUT R16, R16, 0x800000, RZ, 0xfc, !PT ;  /* 0x0080000010107812 */ /* 0x000fc400078efcff */
[----:B------:R-:W-:Y:S02]  /*18b0*/  IADD3 R3, PT, PT, -R3, RZ, RZ ;  /* 0x000000ff03037210 */ /* 0x000fe40007ffe1ff */
[----:B------:R-:W-:Y:S02]  /*18c0*/  SHF.L.U32 R23, R16, R23, RZ ;  /* 0x0000001710177219 */ /* 0x000fe400000006ff */
[----:B------:R-:W-:Y:S02]  /*18d0*/  FSETP.NEU.FTZ.AND P0, PT, R2, R21, PT ;  /* 0x000000150200720b */ /* 0x000fe40003f1d000 */
[----:B------:R-:W-:Y:S02]  /*18e0*/  SEL R3, R3, RZ, P2 ;  /* 0x000000ff03037207 */ /* 0x000fe40001000000 */
[----:B------:R-:W-:Y:S02]  /*18f0*/  ISETP.NE.AND P1, PT, R23, RZ, P1 ;  /* 0x000000ff1700720c */ /* 0x000fe40000f25270 */
[----:B------:R-:W-:-:S02]  /*1900*/  SHF.R.U32.HI R3, RZ, R3, R16 ;  /* 0x00000003ff037219 */ /* 0x000fc40000011610 */
[----:B------:R-:W-:Y:S02]  /*1910*/  PLOP3.LUT P0, PT, P0, P1, PT, 0xf8, 0x8f ;  /* 0x00000000008f781c */ /* 0x000fe40000703f70 */
[----:B------:R-:W-:Y:S02]  /*1920*/  SHF.R.U32.HI R21, RZ, 0x1, R3 ;  /* 0x00000001ff157819 */ /* 0x000fe40000011603 */
[----:B------:R-:W-:-:S04]  /*1930*/  SEL R2, RZ, 0x1, !P0 ;  /* 0x00000001ff027807 */ /* 0x000fc80004000000 */
[----:B------:R-:W-:-:S04]  /*1940*/  LOP3.LUT R2, R2, 0x1, R21, 0xf8, !PT ;  /* 0x0000000102027812 */ /* 0x000fc800078ef815 */
[----:B------:R-:W-:-:S05]  /*1950*/  LOP3.LUT R2, R2, R3, RZ, 0xc0, !PT ;  /* 0x0000000302027212 */ /* 0x000fca00078ec0ff */
[----:B------:R-:W-:-:S05]  /*1960*/  IMAD.IADD R21, R21, 0x1, R2 ;  /* 0x0000000115157824 */ /* 0x000fca00078e0202 */
[----:B------:R-:W-:Y:S01]  /*1970*/  LOP3.LUT R0, R21, R0, RZ, 0xfc, !PT ;  /* 0x0000000015007212 */ /* 0x000fe200078efcff */
[----:B------:R-:W-:Y:S06]  /*1980*/  BRA `(.L_x_53) ;  /* 0x0000000000107947 */ /* 0x000fec0003800000 */
.L_x_52:
[----:B------:R-:W-:-:S04]  /*1990*/  LOP3.LUT R0, R0, 0x80000000, RZ, 0xc0, !PT ;  /* 0x8000000000007812 */ /* 0x000fc800078ec0ff */
[----:B------:R-:W-:Y:S01]  /*19a0*/  LOP3.LUT R0, R0, 0x7f800000, RZ, 0xfc, !PT ;  /* 0x7f80000000007812 */ /* 0x000fe200078efcff */
[----:B------:R-:W-:Y:S06]  /*19b0*/  BRA `(.L_x_53) ;  /* 0x0000000000047947 */ /* 0x000fec0003800000 */
.L_x_51:
[----:B------:R-:W-:-:S07]  /*19c0*/  LEA R0, R25, R0, 0x17 ;  /* 0x0000000019007211 */ /* 0x000fce00078eb8ff */
.L_x_53:
[----:B------:R-:W-:Y:S05]  /*19d0*/  BSYNC.RECONVERGENT B3 ;  /* 0x0000000000037941 */ /* 0x000fea0003800200 */
.L_x_50:
[----:B------:R-:W-:Y:S05]  /*19e0*/  BRA `(.L_x_54) ;  /* 0x0000000000207947 */ /* 0x000fea0003800000 */
.L_x_49:
[----:B------:R-:W-:-:S04]  /*19f0*/  LOP3.LUT R0, R3, 0x80000000, R0, 0x48, !PT ;  /* 0x8000000003007812 */ /* 0x000fc800078e4800 */
[----:B------:R-:W-:Y:S01]  /*1a00*/  LOP3.LUT R0, R0, 0x7f800000, RZ, 0xfc, !PT ;  /* 0x7f80000000007812 */ /* 0x000fe200078efcff */
[----:B------:R-:W-:Y:S06]  /*1a10*/  BRA `(.L_x_54) ;  /* 0x0000000000147947 */ /* 0x000fec0003800000 */
.L_x_48:
[----:B------:R-:W-:Y:S01]  /*1a20*/  LOP3.LUT R0, R3, 0x80000000, R0, 0x48, !PT ;  /* 0x8000000003007812 */ /* 0x000fe200078e4800 */
[----:B------:R-:W-:Y:S06]  /*1a30*/  BRA `(.L_x_54) ;  /* 0x00000000000c7947 */ /* 0x000fec0003800000 */
.L_x_47:
[----:B------:R-:W0:Y:S01]  /*1a40*/  MUFU.RSQ R0, -QNAN ;  /* 0xffc0000000007908 */ /* 0x000e220000001400 */
[----:B------:R-:W-:Y:S05]  /*1a50*/  BRA `(.L_x_54) ;  /* 0x0000000000047947 */ /* 0x000fea0003800000 */
.L_x_46:
[----:B------:R-:W-:-:S07]  /*1a60*/  FADD.FTZ R0, R0, R3 ;  /* 0x0000000300007221 */ /* 0x000fce0000010000 */
.L_x_54:
[----:B------:R-:W-:Y:S05]  /*1a70*/  BSYNC.RECONVERGENT B2 ;  /* 0x0000000000027941 */ /* 0x000fea0003800200 */
.L_x_44:
[----:B------:R-:W-:Y:S01]  /*1a80*/  HFMA2 R3, -RZ, RZ, 0, 0 ;  /* 0x00000000ff037431 */ /* 0x000fe200000001ff */
[----:B------:R-:W-:-:S04]  /*1a90*/  MOV R2, R18 ;  /* 0x0000001200027202 */ /* 0x000fc80000000f00 */
[----:B0-----:R-:W-:Y:S05]  /*1aa0*/  RET.REL.NODEC R2 `(_Z8cuda_rayP6SpherePh) ;  /* 0xffffffe402547950 */ /* 0x001fea0003c3ffff */
.L_x_55:
[----:B------:R-:W-:-:S00]  /*1ab0*/  BRA `(.L_x_55) ;  /* 0xfffffffc00fc7947 */ /* 0x000fc0000383ffff */
[----:B------:R-:W-:-:S00]  /*1ac0*/  NOP ;  /* 0x0000000000007918 */ /* 0x000fc00000000000 */
        /* <DEDUP_REMOVED lines=11> */
.L_x_57:


//--------------------- .nv.shared.reserved.0     --------------------------
	.section	.nv.shared.reserved.0,"aw",@nobits
	.weak		__nv_reservedSMEM_offset_0_alias
	.size		__nv_reservedSMEM_offset_0_alias, 0, 64
	.other		__nv_reservedSMEM_offset_0_alias,@"STO_CUDA_RESERVED_SHARED STV_DEFAULT"
__nv_reservedSMEM_offset_0_alias:
	.zero		0
	.zero		64


//--------------------- .nv.constant0._Z8cuda_rayP6SpherePh --------------------------
	.section	.nv.constant0._Z8cuda_rayP6SpherePh,"a",@progbits
	.sectionflags	@""
	.align	4
.nv.constant0._Z8cuda_rayP6SpherePh:
	.zero		912


//--------------------- SYMBOLS --------------------------

	.type		.nv.reservedSmem.offset0,@object
	.size		.nv.reservedSmem.offset0,0x4
